//
// Generated by NVIDIA NVVM Compiler
//
// Compiler Build ID: CL-36424714
// Cuda compilation tools, release 13.0, V13.0.88
// Based on NVVM 20.0.0
//

.version 9.0
.target sm_100
.address_size 64

	// .globl	_Z9sumMatrixPfS_ii
.extern .func  (.param .b32 func_retval0) vprintf
(
	.param .b64 vprintf_param_0,
	.param .b64 vprintf_param_1
)
;
.global .align 1 .b8 $str[57] = {61, 61, 62, 32, 40, 37, 100, 44, 37, 100, 41, 32, 116, 104, 114, 101, 97, 100, 105, 100, 120, 58, 37, 100, 32, 105, 110, 100, 101, 120, 58, 37, 100, 32, 67, 117, 114, 114, 101, 110, 116, 32, 120, 58, 37, 46, 50, 102, 44, 121, 58, 37, 46, 50, 102, 10};

.visible .entry _Z9sumMatrixPfS_ii(
	.param .u64 .ptr .align 1 _Z9sumMatrixPfS_ii_param_0,
	.param .u64 .ptr .align 1 _Z9sumMatrixPfS_ii_param_1,
	.param .u32 _Z9sumMatrixPfS_ii_param_2,
	.param .u32 _Z9sumMatrixPfS_ii_param_3
)
{
	.local .align 16 .b8 	__local_depot0[32];
	.reg .b64 	%SP;
	.reg .b64 	%SPL;
	.reg .pred 	%p<2>;
	.reg .b32 	%r<14>;
	.reg .b32 	%f<6>;
	.reg .b64 	%rd<12>;
	.reg .b64 	%fd<3>;

	mov.u64 	%SPL, __local_depot0;
	cvta.local.u64 	%SP, %SPL;
	ld.param.u64 	%rd3, [_Z9sumMatrixPfS_ii_param_0];
	ld.param.u64 	%rd4, [_Z9sumMatrixPfS_ii_param_1];
	ld.param.u32 	%r1, [_Z9sumMatrixPfS_ii_param_2];
	ld.param.u32 	%r2, [_Z9sumMatrixPfS_ii_param_3];
	cvta.to.global.u64 	%rd5, %rd4;
	cvta.to.global.u64 	%rd6, %rd3;
	add.u64 	%rd7, %SP, 0;
	add.u64 	%rd8, %SPL, 0;
	mov.u32 	%r3, %tid.x;
	mov.u32 	%r4, %ntid.x;
	mov.u32 	%r5, %ctaid.x;
	mad.lo.s32 	%r6, %r4, %r5, %r3;
	mov.u32 	%r7, %ntid.y;
	mov.u32 	%r8, %ctaid.y;
	mad.lo.s32 	%r9, %r7, %r8, %r3;
	mad.lo.s32 	%r10, %r1, %r9, %r6;
	mul.wide.s32 	%rd9, %r10, 4;
	add.s64 	%rd1, %rd6, %rd9;
	ld.global.f32 	%f1, [%rd1];
	cvt.f64.f32 	%fd1, %f1;
	add.s64 	%rd2, %rd5, %rd9;
	ld.global.f32 	%f2, [%rd2];
	cvt.f64.f32 	%fd2, %f2;
	st.local.v4.u32 	[%rd8], {%r6, %r9, %r3, %r10};
	st.local.v2.f64 	[%rd8+16], {%fd1, %fd2};
	mov.u64 	%rd10, $str;
	cvta.global.u64 	%rd11, %rd10;
	{ // callseq 0, 0
	.param .b64 param0;
	st.param.b64 	[param0], %rd11;
	.param .b64 param1;
	st.param.b64 	[param1], %rd7;
	.param .b32 retval0;
	call.uni (retval0), 
	vprintf, 
	(
	param0, 
	param1
	);
	ld.param.b32 	%r11, [retval0];
	} // callseq 0
	min.s32 	%r13, %r1, %r2;
	setp.le.s32 	%p1, %r13, %r10;
	@%p1 bra 	$L__BB0_2;
	ld.global.f32 	%f3, [%rd1];
	ld.global.f32 	%f4, [%rd2];
	add.f32 	%f5, %f3, %f4;
	st.global.f32 	[%rd1], %f5;
$L__BB0_2:
	ret;

}


// ===== COMPILED SASS (sm_100) =====

	.target	sm_100

	.elftype	@"ET_EXEC"


//--------------------- .note.nv.tkinfo           --------------------------
	.section	.note.nv.tkinfo,"",@"SHT_NOTE"
	.sectionflags	@"SHF_NOTE_NV_TKINFO"
	.tkinfo
        /*0018*/ 	.word	0x00000002
        /*0030*/ 	.string	""
        /*0030*/ 	.string	"ptxas"
        /*0030*/ 	.string	"Cuda compilation tools, release 13.0, V13.0.88"
        /*0030*/ 	.string	"Build cuda_13.0.r13.0/compiler.36424714_0"
        /*0030*/ 	.string	"-arch sm_100 -m 64 "



//--------------------- .note.nv.cuinfo           --------------------------
	.section	.note.nv.cuinfo,"",@"SHT_NOTE"
	.sectionflags	@"SHF_NOTE_NV_CUINFO"
        /*0018*/ 	.short	0x0002
        /*001a*/ 	.short	0x0064
        /*001c*/ 	.short	0x0082
	.zero		2


//--------------------- .nv.info                  --------------------------
	.section	.nv.info,"",@"SHT_CUDA_INFO"
	.align	4


	//----- nvinfo : EIATTR_REGCOUNT
	.align		4
        /*0000*/ 	.byte	0x04, 0x2f
        /*0002*/ 	.short	(.L_2 - .L_1)
	.align		4
.L_1:
        /*0004*/ 	.word	index@(_Z9sumMatrixPfS_ii)
        /*0008*/ 	.word	0x0000001c


	//----- nvinfo : EIATTR_FRAME_SIZE
	.align		4
.L_2:
        /*000c*/ 	.byte	0x04, 0x11
        /*000e*/ 	.short	(.L_4 - .L_3)
	.align		4
.L_3:
        /*0010*/ 	.word	index@(_Z9sumMatrixPfS_ii)
        /*0014*/ 	.word	0x00000020


	//----- nvinfo : EIATTR_MIN_STACK_SIZE
	.align		4
.L_4:
        /*0018*/ 	.byte	0x04, 0x12
        /*001a*/ 	.short	(.L_6 - .L_5)
	.align		4
.L_5:
        /*001c*/ 	.word	index@(_Z9sumMatrixPfS_ii)
        /*0020*/ 	.word	0x00000020
.L_6:


//--------------------- .nv.compat                --------------------------
	.section	.nv.compat,"",@"SHT_CUDA_COMPAT_INFO"
	.align	4
        /*0000*/ 	.byte	0x02, 0x09, 0x00, 0x00, 0x02, 0x02, 0x01, 0x00, 0x02, 0x05, 0x05, 0x00, 0x03, 0x07, 0x01, 0x01
        /*0010*/ 	.byte	0x02, 0x03, 0x00, 0x00, 0x02, 0x06, 0x01, 0x00, 0x04, 0x0b, 0x08, 0x00, 0x09, 0x00, 0x00, 0x00
        /*0020*/ 	.byte	0x00, 0x00, 0x00, 0x00


//--------------------- .nv.info._Z9sumMatrixPfS_ii --------------------------
	.section	.nv.info._Z9sumMatrixPfS_ii,"",@"SHT_CUDA_INFO"
	.sectionflags	@""
	.align	4


	//----- nvinfo : EIATTR_CUDA_API_VERSION
	.align		4
        /*0000*/ 	.byte	0x04, 0x37
        /*0002*/ 	.short	(.L_8 - .L_7)
.L_7:
        /*0004*/ 	.word	0x00000082


	//----- nvinfo : EIATTR_KPARAM_INFO
	.align		4
.L_8:
        /*0008*/ 	.byte	0x04, 0x17
        /*000a*/ 	.short	(.L_10 - .L_9)
.L_9:
        /*000c*/ 	.word	0x00000000
        /*0010*/ 	.short	0x0003
        /*0012*/ 	.short	0x0014
        /*0014*/ 	.byte	0x00, 0xf0, 0x11, 0x00


	//----- nvinfo : EIATTR_KPARAM_INFO
	.align		4
.L_10:
        /*0018*/ 	.byte	0x04, 0x17
        /*001a*/ 	.short	(.L_12 - .L_11)
.L_11:
        /*001c*/ 	.word	0x00000000
        /*0020*/ 	.short	0x0002
        /*0022*/ 	.short	0x0010
        /*0024*/ 	.byte	0x00, 0xf0, 0x11, 0x00


	//----- nvinfo : EIATTR_KPARAM_INFO
	.align		4
.L_12:
        /*0028*/ 	.byte	0x04, 0x17
        /*002a*/ 	.short	(.L_14 - .L_13)
.L_13:
        /*002c*/ 	.word	0x00000000
        /*0030*/ 	.short	0x0001
        /*0032*/ 	.short	0x0008
        /*0034*/ 	.byte	0x00, 0xf5, 0x21, 0x00


	//----- nvinfo : EIATTR_KPARAM_INFO
	.align		4
.L_14:
        /*0038*/ 	.byte	0x04, 0x17
        /*003a*/ 	.short	(.L_16 - .L_15)
.L_15:
        /*003c*/ 	.word	0x00000000
        /*0040*/ 	.short	0x0000
        /*0042*/ 	.short	0x0000
        /*0044*/ 	.byte	0x00, 0xf5, 0x21, 0x00


	//----- nvinfo : EIATTR_SPARSE_MMA_MASK
	.align		4
.L_16:
        /*0048*/ 	.byte	0x03, 0x50
        /*004a*/ 	.short	0x0000


	//----- nvinfo : EIATTR_MAXREG_COUNT
	.align		4
        /*004c*/ 	.byte	0x03, 0x1b
        /*004e*/ 	.short	0x00ff


	//----- nvinfo : EIATTR_EXTERNS
	.align		4
        /*0050*/ 	.byte	0x04, 0x0f
        /*0052*/ 	.short	(.L_18 - .L_17)


	//   ....[0]....
	.align		4
.L_17:
        /*0054*/ 	.word	index@(vprintf)


	//----- nvinfo : EIATTR_MERCURY_ISA_VERSION
	.align		4
.L_18:
        /*0058*/ 	.byte	0x03, 0x5f
        /*005a*/ 	.short	0x0101


	//----- nvinfo : EIATTR_VRC_CTA_INIT_COUNT
	.align		4
        /*005c*/ 	.byte	0x02, 0x4a
	.zero		1
	.zero		1


	//----- nvinfo : EIATTR_SYSCALL_OFFSETS
	.align		4
        /*0060*/ 	.byte	0x04, 0x46
        /*0062*/ 	.short	(.L_20 - .L_19)


	//   ....[0]....
.L_19:
        /*0064*/ 	.word	0x00000200


	//----- nvinfo : EIATTR_EXIT_INSTR_OFFSETS
	.align		4
.L_20:
        /*0068*/ 	.byte	0x04, 0x1c
        /*006a*/ 	.short	(.L_22 - .L_21)


	//   ....[0]....
.L_21:
        /*006c*/ 	.word	0x00000250


	//   ....[1]....
        /*0070*/ 	.word	0x000002a0


	//----- nvinfo : EIATTR_CRS_STACK_SIZE
	.align		4
.L_22:
        /*0074*/ 	.byte	0x04, 0x1e
        /*0076*/ 	.short	(.L_24 - .L_23)
.L_23:
        /*0078*/ 	.word	0x00000000


	//----- nvinfo : EIATTR_CBANK_PARAM_SIZE
	.align		4
.L_24:
        /*007c*/ 	.byte	0x03, 0x19
        /*007e*/ 	.short	0x0018


	//----- nvinfo : EIATTR_PARAM_CBANK
	.align		4
        /*0080*/ 	.byte	0x04, 0x0a
        /*0082*/ 	.short	(.L_26 - .L_25)
	.align		4
.L_25:
        /*0084*/ 	.word	index@(.nv.constant0._Z9sumMatrixPfS_ii)
        /*0088*/ 	.short	0x0380
        /*008a*/ 	.short	0x0018


	//----- nvinfo : EIATTR_SW_WAR
	.align		4
.L_26:
        /*008c*/ 	.byte	0x04, 0x36
        /*008e*/ 	.short	(.L_28 - .L_27)
.L_27:
        /*0090*/ 	.word	0x00000008
.L_28:


//--------------------- .nv.callgraph             --------------------------
	.section	.nv.callgraph,"",@"SHT_CUDA_CALLGRAPH"
	.align	4
	.sectionentsize	8
	.align		4
        /*0000*/ 	.word	0x00000000
	.align		4
        /*0004*/ 	.word	0xffffffff
	.align		4
        /*0008*/ 	.word	index@(_Z9sumMatrixPfS_ii)
	.align		4
        /*000c*/ 	.word	index@(vprintf)
	.align		4
        /*0010*/ 	.word	0x00000000
	.align		4
        /*0014*/ 	.word	0xfffffffe
	.align		4
        /*0018*/ 	.word	0x00000000
	.align		4
        /*001c*/ 	.word	0xfffffffd
	.align		4
        /*0020*/ 	.word	0x00000000
	.align		4
        /*0024*/ 	.word	0xfffffffc


//--------------------- .nv.constant4             --------------------------
	.section	.nv.constant4,"a",@progbits
	.align	8
	.align		8
.nv.constant4:
        /*0000*/ 	.dword	vprintf
	.align		8
        /*0008*/ 	.dword	$str


//--------------------- .text._Z9sumMatrixPfS_ii  --------------------------
	.section	.text._Z9sumMatrixPfS_ii,"ax",@progbits
	.align	128
        .global         _Z9sumMatrixPfS_ii
        .type           _Z9sumMatrixPfS_ii,@function
        .size           _Z9sumMatrixPfS_ii,(.L_x_2 - _Z9sumMatrixPfS_ii)
        .other          _Z9sumMatrixPfS_ii,@"STO_CUDA_ENTRY STV_DEFAULT"
_Z9sumMatrixPfS_ii:
.text._Z9sumMatrixPfS_ii:
[----:B------:R-:W0:Y:S01]  /*0000*/  LDC R1, c[0x0][0x37c] ;  /* 0x0000df00ff017b82 */ /* 0x000e220000000800 */
[----:B------:R-:W1:Y:S01]  /*0010*/  S2R R3, SR_CTAID.X ;  /* 0x0000000000037919 */ /* 0x000e620000002500 */
[----:B------:R-:W2:Y:S06]  /*0020*/  LDCU UR5, c[0x0][0x2fc] ;  /* 0x00005f80ff0577ac */ /* 0x000eac0008000800 */
[----:B------:R-:W3:Y:S01]  /*0030*/  LDC.64 R24, c[0x0][0x380] ;  /* 0x0000e000ff187b82 */ /* 0x000ee20000000a00 */
[----:B0-----:R-:W-:Y:S01]  /*0040*/  IADD3 R1, PT, PT, R1, -0x20, RZ ;  /* 0xffffffe001017810 */ /* 0x001fe20007ffe0ff */
[----:B------:R-:W1:Y:S01]  /*0050*/  S2R R18, SR_TID.X ;  /* 0x0000000000127919 */ /* 0x000e620000002100 */
[----:B------:R-:W1:Y:S01]  /*0060*/  LDCU UR4, c[0x0][0x360] ;  /* 0x00006c00ff0477ac */ /* 0x000e620008000800 */
[----:B------:R-:W0:Y:S01]  /*0070*/  S2R R17, SR_CTAID.Y ;  /* 0x0000000000117919 */ /* 0x000e220000002600 */
[----:B------:R-:W0:Y:S03]  /*0080*/  LDCU UR6, c[0x0][0x364] ;  /* 0x00006c80ff0677ac */ /* 0x000e260008000800 */
[----:B------:R-:W4:Y:S01]  /*0090*/  LDC.64 R22, c[0x0][0x388] ;  /* 0x0000e200ff167b82 */ /* 0x000f220000000a00 */
[----:B------:R-:W5:Y:S01]  /*00a0*/  LDCU UR7, c[0x0][0x390] ;  /* 0x00007200ff0777ac */ /* 0x000f620008000800 */
[----:B------:R-:W2:Y:S01]  /*00b0*/  LDCU.64 UR36, c[0x0][0x358] ;  /* 0x00006b00ff2477ac */ /* 0x000ea20008000a00 */
[----:B-1----:R-:W-:-:S02]  /*00c0*/  IMAD R16, R3, UR4, R18 ;  /* 0x0000000403107c24 */ /* 0x002fc4000f8e0212 */
[----:B0-----:R-:W-:-:S04]  /*00d0*/  IMAD R17, R17, UR6, R18 ;  /* 0x0000000611117c24 */ /* 0x001fc8000f8e0212 */
[----:B-----5:R-:W-:Y:S01]  /*00e0*/  IMAD R19, R17, UR7, R16 ;  /* 0x0000000711137c24 */ /* 0x020fe2000f8e0210 */
[----:B------:R-:W-:Y:S01]  /*00f0*/  MOV R2, 0x0 ;  /* 0x0000000000027802 */ /* 0x000fe20000000f00 */
[----:B------:R-:W0:Y:S02]  /*0100*/  LDCU UR4, c[0x0][0x2f8] ;  /* 0x00005f00ff0477ac */ /* 0x000e240008000800 */
[C---:B---3--:R-:W-:Y:S01]  /*0110*/  IMAD.WIDE R24, R19.reuse, 0x4, R24 ;  /* 0x0000000413187825 */ /* 0x048fe200078e0218 */
[----:B------:R-:W1:Y:S03]  /*0120*/  LDCU.64 UR6, c[0x4][0x8] ;  /* 0x01000100ff0677ac */ /* 0x000e660008000a00 */
[----:B----4-:R-:W-:Y:S01]  /*0130*/  IMAD.WIDE R22, R19, 0x4, R22 ;  /* 0x0000000413167825 */ /* 0x010fe200078e0216 */
[----:B--2---:R-:W2:Y:S04]  /*0140*/  LDG.E R0, desc[UR36][R24.64] ;  /* 0x0000002418007981 */ /* 0x004ea8000c1e1900 */
[----:B------:R-:W3:Y:S01]  /*0150*/  LDG.E R10, desc[UR36][R22.64] ;  /* 0x00000024160a7981 */ /* 0x000ee2000c1e1900 */
[----:B------:R-:W4:Y:S03]  /*0160*/  LDC.64 R2, c[0x4][R2] ;  /* 0x0100000002027b82 */ /* 0x000f260000000a00 */
[----:B------:R2:W-:Y:S01]  /*0170*/  STL.128 [R1], R16 ;  /* 0x0000001001007387 */ /* 0x0005e20000100c00 */
[----:B0-----:R-:W-:-:S02]  /*0180*/  IADD3 R6, P0, PT, R1, UR4, RZ ;  /* 0x0000000401067c10 */ /* 0x001fc4000ff1e0ff */
[----:B-1----:R-:W-:Y:S02]  /*0190*/  MOV R4, UR6 ;  /* 0x0000000600047c02 */ /* 0x002fe40008000f00 */
[----:B------:R-:W-:Y:S02]  /*01a0*/  MOV R5, UR7 ;  /* 0x0000000700057c02 */ /* 0x000fe40008000f00 */
[----:B------:R-:W-:Y:S01]  /*01b0*/  IADD3.X R7, PT, PT, RZ, UR5, RZ, P0, !PT ;  /* 0x00000005ff077c10 */ /* 0x000fe200087fe4ff */
[----:B--2---:R-:W-:Y:S08]  /*01c0*/  F2F.F64.F32 R8, R0 ;  /* 0x0000000000087310 */ /* 0x004ff00000201800 */
[----:B---3--:R-:W0:Y:S02]  /*01d0*/  F2F.F64.F32 R10, R10 ;  /* 0x0000000a000a7310 */ /* 0x008e240000201800 */
[----:B0---4-:R0:W-:Y:S02]  /*01e0*/  STL.128 [R1+0x10], R8 ;  /* 0x0000100801007387 */ /* 0x0111e40000100c00 */
[----:B------:R-:W-:-:S07]  /*01f0*/  LEPC R20, `(.L_x_0) ;  /* 0x000000001014794e */ /* 0x000fce0000000000 */
[----:B0-----:R-:W-:Y:S05]  /*0200*/  CALL.ABS.NOINC R2 ;  /* 0x0000000002007343 */ /* 0x001fea0003c00000 */
.L_x_0:
[----:B------:R-:W0:Y:S02]  /*0210*/  LDCU.64 UR4, c[0x0][0x390] ;  /* 0x00007200ff0477ac */ /* 0x000e240008000a00 */
[----:B0-----:R-:W-:-:S04]  /*0220*/  UISETP.LT.AND UP0, UPT, UR4, UR5, UPT ;  /* 0x000000050400728c */ /* 0x001fc8000bf01270 */
[----:B------:R-:W-:-:S06]  /*0230*/  USEL UR4, UR4, UR5, UP0 ;  /* 0x0000000504047287 */ /* 0x000fcc0008000000 */
[----:B------:R-:W-:-:S13]  /*0240*/  ISETP.LT.AND P0, PT, R19, UR4, PT ;  /* 0x0000000413007c0c */ /* 0x000fda000bf01270 */
[----:B------:R-:W-:Y:S05]  /*0250*/  @!P0 EXIT ;  /* 0x000000000000894d */ /* 0x000fea0003800000 */
[----:B------:R-:W2:Y:S04]  /*0260*/  LDG.E R23, desc[UR36][R22.64] ;  /* 0x0000002416177981 */ /* 0x000ea8000c1e1900 */
[----:B------:R-:W2:Y:S02]  /*0270*/  LDG.E R0, desc[UR36][R24.64] ;  /* 0x0000002418007981 */ /* 0x000ea4000c1e1900 */
[----:B--2---:R-:W-:-:S05]  /*0280*/  FADD R3, R0, R23 ;  /* 0x0000001700037221 */ /* 0x004fca0000000000 */
[----:B------:R-:W-:Y:S01]  /*0290*/  STG.E desc[UR36][R24.64], R3 ;  /* 0x0000000318007986 */ /* 0x000fe2000c101924 */
[----:B------:R-:W-:Y:S05]  /*02a0*/  EXIT ;  /* 0x000000000000794d */ /* 0x000fea0003800000 */
.L_x_1:
[----:B------:R-:W-:-:S00]  /*02b0*/  BRA `(.L_x_1) ;  /* 0xfffffffc00fc7947 */ /* 0x000fc0000383ffff */
[----:B------:R-:W-:-:S00]  /*02c0*/  NOP ;  /* 0x0000000000007918 */ /* 0x000fc00000000000 */
        /* <DEDUP_REMOVED lines=11> */
.L_x_2:


//--------------------- .nv.global.init           --------------------------
	.section	.nv.global.init,"aw",@progbits
.nv.global.init:
	.type		$str,@object
	.size		$str,(.L_0 - $str)
$str:
        /*0000*/ 	.byte	0x3d, 0x3d, 0x3e, 0x20, 0x28, 0x25, 0x64, 0x2c, 0x25, 0x64, 0x29, 0x20, 0x74, 0x68, 0x72, 0x65
        /*0010*/ 	.byte	0x61, 0x64, 0x69, 0x64, 0x78, 0x3a, 0x25, 0x64, 0x20, 0x69, 0x6e, 0x64, 0x65, 0x78, 0x3a, 0x25
        /*0020*/ 	.byte	0x64, 0x20, 0x43, 0x75, 0x72, 0x72, 0x65, 0x6e, 0x74, 0x20, 0x78, 0x3a, 0x25, 0x2e, 0x32, 0x66
        /*0030*/ 	.byte	0x2c, 0x79, 0x3a, 0x25, 0x2e, 0x32, 0x66, 0x0a, 0x00
.L_0:


//--------------------- .nv.shared.reserved.0     --------------------------
	.section	.nv.shared.reserved.0,"aw",@nobits
	.weak		__nv_reservedSMEM_offset_0_alias
	.size		__nv_reservedSMEM_offset_0_alias, 0, 64
	.other		__nv_reservedSMEM_offset_0_alias,@"STO_CUDA_RESERVED_SHARED STV_DEFAULT"
__nv_reservedSMEM_offset_0_alias:
	.zero		0
	.zero		64


//--------------------- .nv.constant0._Z9sumMatrixPfS_ii --------------------------
	.section	.nv.constant0._Z9sumMatrixPfS_ii,"a",@progbits
	.sectionflags	@""
	.align	4
.nv.constant0._Z9sumMatrixPfS_ii:
	.zero		920


//--------------------- SYMBOLS --------------------------

	.type		.nv.reservedSmem.offset0,@object
	.size		.nv.reservedSmem.offset0,0x4
	.type		vprintf,@function
